	.headerflags	@"EF_CUDA_TEXMODE_UNIFIED EF_CUDA_64BIT_ADDRESS EF_CUDA_ACCELERATORS EF_CUDA_SM90 EF_CUDA_VIRTUAL_SM(EF_CUDA_SM90)"
	.elftype	@"ET_EXEC"


//--------------------- .nv.info                  --------------------------
	.section	.nv.info,"",@"SHT_CUDA_INFO"
	.align	4


	//----- nvinfo : EIATTR_REGCOUNT
	.align		4
        /*0000*/ 	.byte	0x04, 0x2f
        /*0002*/ 	.short	(.L_2 - .L_1)
	.align		4
.L_1:
        /*0004*/ 	.word	index@(triton_poi_fused__log_softmax_1)
        /*0008*/ 	.word	0x00000012


	//----- nvinfo : EIATTR_MIN_STACK_SIZE
	.align		4
.L_2:
        /*000c*/ 	.byte	0x04, 0x12
        /*000e*/ 	.short	(.L_4 - .L_3)
	.align		4
.L_3:
        /*0010*/ 	.word	index@(triton_poi_fused__log_softmax_1)
        /*0014*/ 	.word	0x00000000


	//----- nvinfo : EIATTR_FRAME_SIZE
	.align		4
.L_4:
        /*0018*/ 	.byte	0x04, 0x11
        /*001a*/ 	.short	(.L_6 - .L_5)
	.align		4
.L_5:
        /*001c*/ 	.word	index@(triton_poi_fused__log_softmax_1)
        /*0020*/ 	.word	0x00000000


	//----- nvinfo : EIATTR_MIN_STACK_SIZE
	.align		4
.L_6:
        /*0024*/ 	.byte	0x04, 0x12
        /*0026*/ 	.short	(.L_8 - .L_7)
	.align		4
.L_7:
        /*0028*/ 	.word	index@(triton_poi_fused__log_softmax_1)
        /*002c*/ 	.word	0x00000000
.L_8:


//--------------------- .nv.info.triton_poi_fused__log_softmax_1 --------------------------
	.section	.nv.info.triton_poi_fused__log_softmax_1,"",@"SHT_CUDA_INFO"
	.sectionflags	@""
	.align	4


	//----- nvinfo : EIATTR_CUDA_API_VERSION
	.align		4
        /*0000*/ 	.byte	0x04, 0x37
        /*0002*/ 	.short	(.L_10 - .L_9)
.L_9:
        /*0004*/ 	.word	0x0000007c


	//----- nvinfo : EIATTR_KPARAM_INFO
	.align		4
.L_10:
        /*0008*/ 	.byte	0x04, 0x17
        /*000a*/ 	.short	(.L_12 - .L_11)
.L_11:
        /*000c*/ 	.word	0x00000000
        /*0010*/ 	.short	0x0002
        /*0012*/ 	.short	0x0010
        /*0014*/ 	.byte	0x00, 0xf0, 0x11, 0x00


	//----- nvinfo : EIATTR_KPARAM_INFO
	.align		4
.L_12:
        /*0018*/ 	.byte	0x04, 0x17
        /*001a*/ 	.short	(.L_14 - .L_13)
.L_13:
        /*001c*/ 	.word	0x00000000
        /*0020*/ 	.short	0x0001
        /*0022*/ 	.short	0x0008
        /*0024*/ 	.byte	0x00, 0xf4, 0x21, 0x00


	//----- nvinfo : EIATTR_KPARAM_INFO
	.align		4
.L_14:
        /*0028*/ 	.byte	0x04, 0x17
        /*002a*/ 	.short	(.L_16 - .L_15)
.L_15:
        /*002c*/ 	.word	0x00000000
        /*0030*/ 	.short	0x0000
        /*0032*/ 	.short	0x0000
        /*0034*/ 	.byte	0x00, 0xf4, 0x21, 0x00


	//----- nvinfo : EIATTR_SPARSE_MMA_MASK
	.align		4
.L_16:
        /*0038*/ 	.byte	0x03, 0x50
        /*003a*/ 	.short	0x0000


	//----- nvinfo : EIATTR_MAXREG_COUNT
	.align		4
        /*003c*/ 	.byte	0x03, 0x1b
        /*003e*/ 	.short	0x00ff


	//----- nvinfo : EIATTR_EXIT_INSTR_OFFSETS
	.align		4
        /*0040*/ 	.byte	0x04, 0x1c
        /*0042*/ 	.short	(.L_18 - .L_17)


	//   ....[0]....
.L_17:
        /*0044*/ 	.word	0x00000840


	//   ....[1]....
        /*0048*/ 	.word	0x00000860


	//----- nvinfo : EIATTR_REQNTID
	.align		4
.L_18:
        /*004c*/ 	.byte	0x04, 0x10
        /*004e*/ 	.short	(.L_20 - .L_19)
.L_19:
        /*0050*/ 	.word	0x00000020
        /*0054*/ 	.word	0x00000001
        /*0058*/ 	.word	0x00000001


	//----- nvinfo : EIATTR_CBANK_PARAM_SIZE
	.align		4
.L_20:
        /*005c*/ 	.byte	0x03, 0x19
        /*005e*/ 	.short	0x0014


	//----- nvinfo : EIATTR_PARAM_CBANK
	.align		4
        /*0060*/ 	.byte	0x04, 0x0a
        /*0062*/ 	.short	(.L_22 - .L_21)
	.align		4
.L_21:
        /*0064*/ 	.word	index@(.nv.constant0.triton_poi_fused__log_softmax_1)
        /*0068*/ 	.short	0x0210
        /*006a*/ 	.short	0x0014


	//----- nvinfo : EIATTR_SW_WAR
	.align		4
.L_22:
        /*006c*/ 	.byte	0x04, 0x36
        /*006e*/ 	.short	(.L_24 - .L_23)
.L_23:
        /*0070*/ 	.word	0x00000008
.L_24:


//--------------------- .nv.callgraph             --------------------------
	.section	.nv.callgraph,"",@"SHT_CUDA_CALLGRAPH"
	.align	4
	.sectionentsize	8
	.align		4
        /*0000*/ 	.word	0x00000000
	.align		4
        /*0004*/ 	.word	0xffffffff
	.align		4
        /*0008*/ 	.word	0x00000000
	.align		4
        /*000c*/ 	.word	0xfffffffe
	.align		4
        /*0010*/ 	.word	0x00000000
	.align		4
        /*0014*/ 	.word	0xfffffffd
	.align		4
        /*0018*/ 	.word	0x00000000
	.align		4
        /*001c*/ 	.word	0xfffffffc


//--------------------- .nv.constant4             --------------------------
	.section	.nv.constant4,"a",@progbits
	.align	8
	.align		8
.nv.constant4:
        /*0000*/ 	.dword	_$_str


//--------------------- .text.triton_poi_fused__log_softmax_1 --------------------------
	.section	.text.triton_poi_fused__log_softmax_1,"ax",@progbits
	.align	128
        .global         triton_poi_fused__log_softmax_1
        .type           triton_poi_fused__log_softmax_1,@function
        .size           triton_poi_fused__log_softmax_1,(.L_x_1 - triton_poi_fused__log_softmax_1)
        .other          triton_poi_fused__log_softmax_1,@"STO_CUDA_ENTRY STV_DEFAULT"
triton_poi_fused__log_softmax_1:
.text.triton_poi_fused__log_softmax_1:
[----:B------:R-:W0:Y:S02]  /*0000*/  LDC R1, c[0x0][0x28] ;  /* 0x00000a00ff017b82 */ /* 0x000e240000000800 */
[----:B------:R-:W1:Y:S01]  /*0010*/  S2R R0, SR_TID.X ;  /* 0x0000000000007919 */ /* 0x000e620000002100 */
[----:B------:R-:W2:Y:S01]  /*0020*/  LDC.64 R4, c[0x0][0x210] ;  /* 0x00008400ff047b82 */ /* 0x000ea20000000a00 */
[----:B------:R-:W-:Y:S01]  /*0030*/  CS2R R8, SRZ ;  /* 0x0000000000087805 */ /* 0x000fe2000001ff00 */
[----:B------:R-:W3:Y:S01]  /*0040*/  S2R R7, SR_CTAID.X ;  /* 0x0000000000077919 */ /* 0x000ee20000002500 */
[----:B------:R-:W-:Y:S01]  /*0050*/  CS2R R10, SRZ ;  /* 0x00000000000a7805 */ /* 0x000fe2000001ff00 */
[----:B------:R-:W-:Y:S01]  /*0060*/  ULDC.64 UR4, c[0x0][0x208] ;  /* 0x0000820000047ab9 */ /* 0x000fe20000000a00 */
[----:B------:R-:W-:Y:S02]  /*0070*/  CS2R R12, SRZ ;  /* 0x00000000000c7805 */ /* 0x000fe4000001ff00 */
[----:B------:R-:W-:Y:S01]  /*0080*/  CS2R R14, SRZ ;  /* 0x00000000000e7805 */ /* 0x000fe2000001ff00 */
[----:B------:R-:W-:Y:S01]  /*0090*/  ULDC.64 UR6, c[0x0][0x218] ;  /* 0x0000860000067ab9 */ /* 0x000fe20000000a00 */
[----:B-1----:R-:W-:-:S02]  /*00a0*/  SHF.L.U32 R0, R0, 0x1, RZ ;  /* 0x0000000100007819 */ /* 0x002fc400000006ff */
[----:B---3--:R-:W-:Y:S02]  /*00b0*/  SHF.R.S32.HI R3, RZ, 0x19, R7 ;  /* 0x00000019ff037819 */ /* 0x008fe40000011407 */
[----:B------:R-:W-:Y:S02]  /*00c0*/  LOP3.LUT R0, R0, 0x3e, RZ, 0xc0, !PT ;  /* 0x0000003e00007812 */ /* 0x000fe400078ec0ff */
[----:B------:R-:W-:Y:S02]  /*00d0*/  SGXT R3, R3, 0x1 ;  /* 0x000000010303781a */ /* 0x000fe40000000200 */
[----:B------:R-:W-:-:S04]  /*00e0*/  LEA R0, R7, R0, 0x6 ;  /* 0x0000000007007211 */ /* 0x000fc800078e30ff */
[----:B------:R-:W-:Y:S02]  /*00f0*/  LEA.HI R3, R3, R0, RZ, 0x2 ;  /* 0x0000000003037211 */ /* 0x000fe400078f10ff */
[----:B------:R-:W-:Y:S02]  /*0100*/  ISETP.GE.AND P0, PT, R0, 0x40, PT ;  /* 0x000000400000780c */ /* 0x000fe40003f06270 */
[----:B------:R-:W-:-:S05]  /*0110*/  LOP3.LUT R3, R3, 0xfffffffc, RZ, 0xc0, !PT ;  /* 0xfffffffc03037812 */ /* 0x000fca00078ec0ff */
[----:B--2---:R-:W-:-:S06]  /*0120*/  IMAD.WIDE R6, R3, 0x4, R4 ;  /* 0x0000000403067825 */ /* 0x004fcc00078e0204 */
[----:B------:R-:W2:Y:S04]  /*0130*/  @!P0 LDG.E.EL R8, desc[UR4][R6.64] ;  /* 0x0000000406088981 */ /* 0x000ea8000c2e1900 */
[----:B------:R-:W3:Y:S04]  /*0140*/  @!P0 LDG.E.EL R10, desc[UR4][R6.64+0x4] ;  /* 0x00000404060a8981 */ /* 0x000ee8000c2e1900 */
[----:B------:R-:W4:Y:S04]  /*0150*/  @!P0 LDG.E.EL R9, desc[UR4][R6.64] ;  /* 0x0000000406098981 */ /* 0x000f28000c2e1900 */
[----:B------:R-:W5:Y:S04]  /*0160*/  @!P0 LDG.E.EL R11, desc[UR4][R6.64+0x4] ;  /* 0x00000404060b8981 */ /* 0x000f68000c2e1900 */
[----:B------:R-:W5:Y:S04]  /*0170*/  @!P0 LDG.E.EL R12, desc[UR4][R6.64+0x8] ;  /* 0x00000804060c8981 */ /* 0x000f68000c2e1900 */
[----:B------:R-:W5:Y:S04]  /*0180*/  @!P0 LDG.E.EL R13, desc[UR4][R6.64+0x8] ;  /* 0x00000804060d8981 */ /* 0x000f68000c2e1900 */
[----:B------:R-:W5:Y:S04]  /*0190*/  @!P0 LDG.E.EL R14, desc[UR4][R6.64+0xc] ;  /* 0x00000c04060e8981 */ /* 0x000f68000c2e1900 */
[----:B------:R-:W5:Y:S01]  /*01a0*/  @!P0 LDG.E.EL R15, desc[UR4][R6.64+0xc] ;  /* 0x00000c04060f8981 */ /* 0x000f62000c2e1900 */
[----:B------:R-:W-:Y:S01]  /*01b0*/  CS2R R2, SRZ ;  /* 0x0000000000027805 */ /* 0x000fe2000001ff00 */
[----:B------:R-:W-:-:S05]  /*01c0*/  IMAD.WIDE R4, R0, 0x4, R4 ;  /* 0x0000000400047825 */ /* 0x000fca00078e0204 */
[----:B------:R1:W5:Y:S01]  /*01d0*/  @!P0 LDG.E.64 R2, desc[UR4][R4.64] ;  /* 0x0000000404028981 */ /* 0x000362000c1e1b00 */
[----:B--2---:R-:W-:Y:S01]  /*01e0*/  FMUL R8, R8, 1.4426950216293334961 ;  /* 0x3fb8aa3b08087820 */ /* 0x004fe20000400000 */
[----:B---3--:R-:W-:-:S04]  /*01f0*/  FMUL R10, R10, 1.4426950216293334961 ;  /* 0x3fb8aa3b0a0a7820 */ /* 0x008fc80000400000 */
[----:B------:R-:W-:Y:S02]  /*0200*/  FSETP.GEU.AND P6, PT, R8, -126, PT ;  /* 0xc2fc00000800780b */ /* 0x000fe40003fce000 */
[----:B------:R-:W-:Y:S01]  /*0210*/  FSETP.GEU.AND P2, PT, R10, -126, PT ;  /* 0xc2fc00000a00780b */ /* 0x000fe20003f4e000 */
[----:B----4-:R-:W-:-:S10]  /*0220*/  FMUL R9, R9, 1.4426950216293334961 ;  /* 0x3fb8aa3b09097820 */ /* 0x010fd40000400000 */
[----:B------:R-:W-:Y:S02]  /*0230*/  @!P6 FMUL R8, R8, 0.5 ;  /* 0x3f0000000808e820 */ /* 0x000fe40000400000 */
[----:B------:R-:W-:-:S04]  /*0240*/  @!P2 FMUL R10, R10, 0.5 ;  /* 0x3f0000000a0aa820 */ /* 0x000fc80000400000 */
[----:B------:R-:W2:Y:S01]  /*0250*/  MUFU.EX2 R8, R8 ;  /* 0x0000000800087308 */ /* 0x000ea20000000800 */
[----:B-----5:R-:W-:Y:S01]  /*0260*/  FMUL R11, R11, 1.4426950216293334961 ;  /* 0x3fb8aa3b0b0b7820 */ /* 0x020fe20000400000 */
[----:B------:R-:W-:-:S06]  /*0270*/  FMUL R12, R12, 1.4426950216293334961 ;  /* 0x3fb8aa3b0c0c7820 */ /* 0x000fcc0000400000 */
[----:B-1----:R-:W1:Y:S01]  /*0280*/  MUFU.EX2 R5, R10 ;  /* 0x0000000a00057308 */ /* 0x002e620000000800 */
[----:B------:R-:W-:Y:S01]  /*0290*/  FSETP.GEU.AND P1, PT, R9, -126, PT ;  /* 0xc2fc00000900780b */ /* 0x000fe20003f2e000 */
[----:B------:R-:W-:Y:S01]  /*02a0*/  FMUL R13, R13, 1.4426950216293334961 ;  /* 0x3fb8aa3b0d0d7820 */ /* 0x000fe20000400000 */
[----:B------:R-:W-:Y:S01]  /*02b0*/  FSETP.GEU.AND P3, PT, R11, -126, PT ;  /* 0xc2fc00000b00780b */ /* 0x000fe20003f6e000 */
[----:B------:R-:W-:Y:S01]  /*02c0*/  FMUL R14, R14, 1.4426950216293334961 ;  /* 0x3fb8aa3b0e0e7820 */ /* 0x000fe20000400000 */
[----:B------:R-:W-:Y:S01]  /*02d0*/  FSETP.GEU.AND P4, PT, R12, -126, PT ;  /* 0xc2fc00000c00780b */ /* 0x000fe20003f8e000 */
[----:B------:R-:W-:Y:S01]  /*02e0*/  FMUL R15, R15, 1.4426950216293334961 ;  /* 0x3fb8aa3b0f0f7820 */ /* 0x000fe20000400000 */
[----:B------:R-:W-:Y:S01]  /*02f0*/  FSETP.GEU.AND P5, PT, R13, -126, PT ;  /* 0xc2fc00000d00780b */ /* 0x000fe20003fae000 */
[----:B--2---:R-:W-:Y:S01]  /*0300*/  @!P6 FMUL R8, R8, R8 ;  /* 0x000000080808e220 */ /* 0x004fe20000400000 */
[----:B------:R-:W-:Y:S01]  /*0310*/  FSETP.GEU.AND P6, PT, R14, -126, PT ;  /* 0xc2fc00000e00780b */ /* 0x000fe20003fce000 */
[----:B-1----:R-:W-:Y:S01]  /*0320*/  @!P2 FMUL R5, R5, R5 ;  /* 0x000000050505a220 */ /* 0x002fe20000400000 */
[----:B------:R-:W-:-:S03]  /*0330*/  FSETP.GEU.AND P2, PT, R15, -126, PT ;  /* 0xc2fc00000f00780b */ /* 0x000fc60003f4e000 */
[----:B------:R-:W-:Y:S02]  /*0340*/  @!P1 FMUL R9, R9, 0.5 ;  /* 0x3f00000009099820 */ /* 0x000fe40000400000 */
[----:B------:R-:W-:Y:S02]  /*0350*/  @!P3 FMUL R11, R11, 0.5 ;  /* 0x3f0000000b0bb820 */ /* 0x000fe40000400000 */
[----:B------:R-:W-:Y:S02]  /*0360*/  @!P4 FMUL R12, R12, 0.5 ;  /* 0x3f0000000c0cc820 */ /* 0x000fe40000400000 */
[----:B------:R-:W-:Y:S01]  /*0370*/  @!P5 FMUL R13, R13, 0.5 ;  /* 0x3f0000000d0dd820 */ /* 0x000fe20000400000 */
[----:B------:R-:W-:Y:S01]  /*0380*/  MUFU.EX2 R4, R11 ;  /* 0x0000000b00047308 */ /* 0x000fe20000000800 */
[----:B------:R-:W-:-:S07]  /*0390*/  @!P6 FMUL R14, R14, 0.5 ;  /* 0x3f0000000e0ee820 */ /* 0x000fce0000400000 */
[----:B------:R-:W1:Y:S01]  /*03a0*/  MUFU.EX2 R9, R9 ;  /* 0x0000000900097308 */ /* 0x000e620000000800 */
[----:B------:R-:W-:-:S07]  /*03b0*/  @!P2 FMUL R15, R15, 0.5 ;  /* 0x3f0000000f0fa820 */ /* 0x000fce0000400000 */
[----:B------:R-:W2:Y:S08]  /*03c0*/  MUFU.EX2 R12, R12 ;  /* 0x0000000c000c7308 */ /* 0x000eb00000000800 */
[----:B------:R-:W3:Y:S08]  /*03d0*/  MUFU.EX2 R7, R13 ;  /* 0x0000000d00077308 */ /* 0x000ef00000000800 */
[----:B------:R-:W4:Y:S01]  /*03e0*/  MUFU.EX2 R6, R14 ;  /* 0x0000000e00067308 */ /* 0x000f220000000800 */
[----:B-1----:R-:W-:-:S07]  /*03f0*/  @!P1 FMUL R9, R9, R9 ;  /* 0x0000000909099220 */ /* 0x002fce0000400000 */
[----:B------:R-:W1:Y:S01]  /*0400*/  MUFU.EX2 R11, R15 ;  /* 0x0000000f000b7308 */ /* 0x000e620000000800 */
[----:B------:R-:W-:Y:S01]  /*0410*/  @!P3 FMUL R4, R4, R4 ;  /* 0x000000040404b220 */ /* 0x000fe20000400000 */
[----:B------:R-:W-:Y:S01]  /*0420*/  FADD R5, R8, R5 ;  /* 0x0000000508057221 */ /* 0x000fe20000000000 */
[----:B--2---:R-:W-:Y:S01]  /*0430*/  @!P4 FMUL R12, R12, R12 ;  /* 0x0000000c0c0cc220 */ /* 0x004fe20000400000 */
[----:B---3--:R-:W-:Y:S01]  /*0440*/  @!P5 FMUL R7, R7, R7 ;  /* 0x000000070707d220 */ /* 0x008fe20000400000 */
[----:B------:R-:W-:Y:S02]  /*0450*/  FADD R4, R9, R4 ;  /* 0x0000000409047221 */ /* 0x000fe40000000000 */
[----:B------:R-:W-:Y:S01]  /*0460*/  FADD R5, R5, R12 ;  /* 0x0000000c05057221 */ /* 0x000fe20000000000 */
[----:B----4-:R-:W-:Y:S01]  /*0470*/  @!P6 FMUL R6, R6, R6 ;  /* 0x000000060606e220 */ /* 0x010fe20000400000 */
[----:B------:R-:W-:-:S03]  /*0480*/  FADD R4, R4, R7 ;  /* 0x0000000704047221 */ /* 0x000fc60000000000 */
[----:B------:R-:W-:Y:S01]  /*0490*/  FADD R5, R5, R6 ;  /* 0x0000000605057221 */ /* 0x000fe20000000000 */
[----:B-1----:R-:W-:-:S04]  /*04a0*/  @!P2 FMUL R11, R11, R11 ;  /* 0x0000000b0b0ba220 */ /* 0x002fc80000400000 */
[----:B------:R-:W-:Y:S01]  /*04b0*/  FADD R4, R4, R11 ;  /* 0x0000000b04047221 */ /* 0x000fe20000000000 */
[----:B------:R-:W-:-:S04]  /*04c0*/  FSETP.GEU.AND P1, PT, R5, 1.175494350822287508e-38, PT ;  /* 0x008000000500780b */ /* 0x000fc80003f2e000 */
[----:B------:R-:W-:-:S09]  /*04d0*/  FSETP.GEU.AND P2, PT, R4, 1.175494350822287508e-38, PT ;  /* 0x008000000400780b */ /* 0x000fd20003f4e000 */
[----:B------:R-:W-:-:S04]  /*04e0*/  @!P1 FMUL R5, R5, 8388608 ;  /* 0x4b00000005059820 */ /* 0x000fc80000400000 */
[----:B------:R-:W-:Y:S01]  /*04f0*/  @!P2 FMUL R4, R4, 8388608 ;  /* 0x4b0000000404a820 */ /* 0x000fe20000400000 */
[----:B------:R-:W-:-:S04]  /*0500*/  IADD3 R6, R5, -0x3f2aaaab, RZ ;  /* 0xc0d5555505067810 */ /* 0x000fc80007ffe0ff */
[----:B------:R-:W-:Y:S02]  /*0510*/  IADD3 R7, R4, -0x3f2aaaab, RZ ;  /* 0xc0d5555504077810 */ /* 0x000fe40007ffe0ff */
[----:B------:R-:W-:Y:S02]  /*0520*/  LOP3.LUT R8, R6, 0xff800000, RZ, 0xc0, !PT ;  /* 0xff80000006087812 */ /* 0x000fe400078ec0ff */
[----:B------:R-:W-:Y:S01]  /*0530*/  LOP3.LUT R13, R7, 0xff800000, RZ, 0xc0, !PT ;  /* 0xff800000070d7812 */ /* 0x000fe200078ec0ff */
[----:B------:R-:W-:Y:S01]  /*0540*/  HFMA2.MMA R10, -RZ, RZ, 1.5048828125, 33.21875 ;  /* 0x3e055027ff0a7435 */ /* 0x000fe200000001ff */
[----:B------:R-:W-:Y:S02]  /*0550*/  IADD3 R6, R5, -R8, RZ ;  /* 0x8000000805067210 */ /* 0x000fe40007ffe0ff */
[----:B------:R-:W-:-:S03]  /*0560*/  IADD3 R7, R4, -R13, RZ ;  /* 0x8000000d04077210 */ /* 0x000fc60007ffe0ff */
[----:B------:R-:W-:Y:S02]  /*0570*/  FADD R9, R6, -1 ;  /* 0xbf80000006097421 */ /* 0x000fe40000000000 */
[----:B------:R-:W-:Y:S02]  /*0580*/  FADD R12, R7, -1 ;  /* 0xbf800000070c7421 */ /* 0x000fe40000000000 */
[CC--:B------:R-:W-:Y:S02]  /*0590*/  FFMA.FTZ R6, R9.reuse, -R10.reuse, 0.14084610342979431152 ;  /* 0x3e1039f609067423 */ /* 0x0c0fe4000001080a */
[C---:B------:R-:W-:Y:S02]  /*05a0*/  FFMA.FTZ R7, R12.reuse, -R10, 0.14084610342979431152 ;  /* 0x3e1039f60c077423 */ /* 0x040fe4000001080a */
[----:B------:R-:W-:Y:S02]  /*05b0*/  FFMA.FTZ R6, R9, R6, -0.12148627638816833496 ;  /* 0xbdf8cdcc09067423 */ /* 0x000fe40000010006 */
[----:B------:R-:W-:-:S02]  /*05c0*/  FFMA.FTZ R7, R12, R7, -0.12148627638816833496 ;  /* 0xbdf8cdcc0c077423 */ /* 0x000fc40000010007 */
[C---:B------:R-:W-:Y:S02]  /*05d0*/  FFMA.FTZ R6, R9.reuse, R6, 0.13980610668659210205 ;  /* 0x3e0f295509067423 */ /* 0x040fe40000010006 */
[C---:B------:R-:W-:Y:S02]  /*05e0*/  FFMA.FTZ R7, R12.reuse, R7, 0.13980610668659210205 ;  /* 0x3e0f29550c077423 */ /* 0x040fe40000010007 */
[C---:B------:R-:W-:Y:S02]  /*05f0*/  FFMA.FTZ R6, R9.reuse, R6, -0.16684235632419586182 ;  /* 0xbe2ad8b909067423 */ /* 0x040fe40000010006 */
[C---:B------:R-:W-:Y:S02]  /*0600*/  FFMA.FTZ R7, R12.reuse, R7, -0.16684235632419586182 ;  /* 0xbe2ad8b90c077423 */ /* 0x040fe40000010007 */
[----:B------:R-:W-:Y:S02]  /*0610*/  FFMA.FTZ R6, R9, R6, 0.20012299716472625732 ;  /* 0x3e4ced0b09067423 */ /* 0x000fe40000010006 */
[----:B------:R-:W-:-:S02]  /*0620*/  FFMA.FTZ R7, R12, R7, 0.20012299716472625732 ;  /* 0x3e4ced0b0c077423 */ /* 0x000fc40000010007 */
[C---:B------:R-:W-:Y:S02]  /*0630*/  FFMA.FTZ R10, R9.reuse, R6, -0.24999669194221496582 ;  /* 0xbe7fff22090a7423 */ /* 0x040fe40000010006 */
[C---:B------:R-:W-:Y:S01]  /*0640*/  FFMA.FTZ R7, R12.reuse, R7, -0.24999669194221496582 ;  /* 0xbe7fff220c077423 */ /* 0x040fe20000010007 */
[----:B------:R-:W-:Y:S01]  /*0650*/  FSEL R6, RZ, -23, P1 ;  /* 0xc1b80000ff067808 */ /* 0x000fe20000800000 */
[----:B------:R-:W-:Y:S01]  /*0660*/  FFMA.FTZ R10, R9, R10, 0.33333182334899902344 ;  /* 0x3eaaaa78090a7423 */ /* 0x000fe2000001000a */
[----:B------:R-:W-:Y:S01]  /*0670*/  FSEL R11, RZ, -23, P2 ;  /* 0xc1b80000ff0b7808 */ /* 0x000fe20001000000 */
[----:B------:R-:W-:Y:S01]  /*0680*/  FFMA.FTZ R15, R12, R7, 0.33333182334899902344 ;  /* 0x3eaaaa780c0f7423 */ /* 0x000fe20000010007 */
[----:B------:R-:W-:Y:S02]  /*0690*/  ISETP.GE.U32.AND P1, PT, R5, 0x7f800000, PT ;  /* 0x7f8000000500780c */ /* 0x000fe40003f26070 */
[----:B------:R-:W-:Y:S01]  /*06a0*/  ISETP.GE.U32.AND P2, PT, R4, 0x7f800000, PT ;  /* 0x7f8000000400780c */ /* 0x000fe20003f46070 */
[----:B------:R-:W-:Y:S01]  /*06b0*/  FFMA.FTZ R10, R9, R10, -0.5 ;  /* 0xbf000000090a7423 */ /* 0x000fe2000001000a */
[----:B------:R-:W-:Y:S01]  /*06c0*/  FFMA.FTZ R15, R12, R15, -0.5 ;  /* 0xbf0000000c0f7423 */ /* 0x000fe2000001000f */
[----:B------:R-:W-:-:S02]  /*06d0*/  I2FP.F32.S32 R7, R8 ;  /* 0x0000000800077245 */ /* 0x000fc40000201400 */
[----:B------:R-:W-:Y:S01]  /*06e0*/  I2FP.F32.S32 R8, R13 ;  /* 0x0000000d00087245 */ /* 0x000fe20000201400 */
[----:B------:R-:W-:Y:S01]  /*06f0*/  FMUL R10, R9, R10 ;  /* 0x0000000a090a7220 */ /* 0x000fe20000400000 */
[----:B------:R-:W-:Y:S01]  /*0700*/  FMUL R15, R12, R15 ;  /* 0x0000000f0c0f7220 */ /* 0x000fe20000400000 */
[----:B------:R-:W-:Y:S02]  /*0710*/  FFMA.FTZ R6, R7, 1.1920928955078125e-07, R6 ;  /* 0x3400000007067823 */ /* 0x000fe40000010006 */
[----:B------:R-:W-:Y:S01]  /*0720*/  FFMA.FTZ R9, R9, R10, R9 ;  /* 0x0000000a09097223 */ /* 0x000fe20000010009 */
[----:B------:R-:W-:Y:S01]  /*0730*/  FFMA.FTZ R8, R8, 1.1920928955078125e-07, R11 ;  /* 0x3400000008087823 */ /* 0x000fe2000001000b */
[----:B------:R-:W-:Y:S01]  /*0740*/  FFMA.FTZ R15, R12, R15, R12 ;  /* 0x0000000f0c0f7223 */ /* 0x000fe2000001000c */
[----:B------:R-:W-:Y:S02]  /*0750*/  @P1 MOV R10, 0x7f800000 ;  /* 0x7f800000000a1802 */ /* 0x000fe40000000f00 */
[----:B------:R-:W-:Y:S01]  /*0760*/  @P2 MOV R7, 0x7f800000 ;  /* 0x7f80000000072802 */ /* 0x000fe20000000f00 */
[----:B------:R-:W-:Y:S01]  /*0770*/  FFMA.FTZ R6, R6, 0.69314718246459960938, R9 ;  /* 0x3f31721806067823 */ /* 0x000fe20000010009 */
[----:B------:R-:W-:Y:S01]  /*0780*/  FFMA.FTZ R8, R8, 0.69314718246459960938, R15 ;  /* 0x3f31721808087823 */ /* 0x000fe2000001000f */
[C---:B------:R-:W-:Y:S01]  /*0790*/  @P1 FFMA.FTZ R6, R5.reuse, R10, +INF ;  /* 0x7f80000005061423 */ /* 0x040fe2000001000a */
[----:B------:R-:W-:Y:S01]  /*07a0*/  FSETP.NEU.AND P3, PT, R5, RZ, PT ;  /* 0x000000ff0500720b */ /* 0x000fe20003f6d000 */
[C---:B------:R-:W-:Y:S01]  /*07b0*/  @P2 FFMA.FTZ R8, R4.reuse, R7, +INF ;  /* 0x7f80000004082423 */ /* 0x040fe20000010007 */
[----:B------:R-:W-:-:S02]  /*07c0*/  FSETP.NEU.AND P1, PT, R4, RZ, PT ;  /* 0x000000ff0400720b */ /* 0x000fc40003f2d000 */
[----:B------:R-:W-:Y:S02]  /*07d0*/  SHF.R.S32.HI R5, RZ, 0x1f, R0 ;  /* 0x0000001fff057819 */ /* 0x000fe40000011400 */
[----:B------:R-:W-:Y:S02]  /*07e0*/  LEA R4, P2, R0, UR6, 0x2 ;  /* 0x0000000600047c11 */ /* 0x000fe4000f8410ff */
[----:B------:R-:W-:Y:S02]  /*07f0*/  FSEL R7, R6, -INF , P3 ;  /* 0xff80000006077808 */ /* 0x000fe40001800000 */
[----:B------:R-:W-:Y:S02]  /*0800*/  FSEL R8, R8, -INF , P1 ;  /* 0xff80000008087808 */ /* 0x000fe40000800000 */
[----:B------:R-:W-:Y:S01]  /*0810*/  LEA.HI.X R5, R0, UR7, R5, 0x2, P2 ;  /* 0x0000000700057c11 */ /* 0x000fe200090f1405 */
[----:B------:R-:W-:Y:S02]  /*0820*/  FADD R2, -R7, R2 ;  /* 0x0000000207027221 */ /* 0x000fe40000000100 */
[----:B------:R-:W-:Y:S01]  /*0830*/  FADD R3, -R8, R3 ;  /* 0x0000000308037221 */ /* 0x000fe20000000100 */
[----:B------:R-:W-:Y:S06]  /*0840*/  @P0 EXIT ;  /* 0x000000000000094d */ /* 0x000fec0003800000 */
[----:B------:R-:W-:Y:S01]  /*0850*/  STG.E.64 desc[UR4][R4.64], R2 ;  /* 0x0000000204007986 */ /* 0x000fe2000c101b04 */
[----:B------:R-:W-:Y:S05]  /*0860*/  EXIT ;  /* 0x000000000000794d */ /* 0x000fea0003800000 */
.L_x_0:
[----:B------:R-:W-:-:S00]  /*0870*/  BRA `(.L_x_0) ;  /* 0xfffffffc00fc7947 */ /* 0x000fc0000383ffff */
[----:B------:R-:W-:-:S00]  /*0880*/  NOP ;  /* 0x0000000000007918 */ /* 0x000fc00000000000 */
[----:B------:R-:W-:-:S00]  /*0890*/  NOP ;  /* 0x0000000000007918 */ /* 0x000fc00000000000 */
[----:B------:R-:W-:-:S00]  /*08a0*/  NOP ;  /* 0x0000000000007918 */ /* 0x000fc00000000000 */
[----:B------:R-:W-:-:S00]  /*08b0*/  NOP ;  /* 0x0000000000007918 */ /* 0x000fc00000000000 */
[----:B------:R-:W-:-:S00]  /*08c0*/  NOP ;  /* 0x0000000000007918 */ /* 0x000fc00000000000 */
[----:B------:R-:W-:-:S00]  /*08d0*/  NOP ;  /* 0x0000000000007918 */ /* 0x000fc00000000000 */
[----:B------:R-:W-:-:S00]  /*08e0*/  NOP ;  /* 0x0000000000007918 */ /* 0x000fc00000000000 */
[----:B------:R-:W-:-:S00]  /*08f0*/  NOP ;  /* 0x0000000000007918 */ /* 0x000fc00000000000 */
.L_x_1:


//--------------------- .nv.global.init           --------------------------
	.section	.nv.global.init,"aw",@progbits
.nv.global.init:
	.type		_$_str,@object
	.size		_$_str,(.L_0 - _$_str)
_$_str:
        /*0000*/ 	.byte	0x5f, 0x5f, 0x43, 0x55, 0x44, 0x41, 0x5f, 0x46, 0x54, 0x5a, 0x00
.L_0:


//--------------------- .nv.constant0.triton_poi_fused__log_softmax_1 --------------------------
	.section	.nv.constant0.triton_poi_fused__log_softmax_1,"a",@progbits
	.sectionflags	@""
	.align	4
.nv.constant0.triton_poi_fused__log_softmax_1:
	.zero		548
